//
// Generated by NVIDIA NVVM Compiler
//
// Compiler Build ID: CL-36424714
// Cuda compilation tools, release 13.0, V13.0.88
// Based on NVVM 20.0.0
//

.version 9.0
.target sm_100
.address_size 64

	// .globl	_Z6kernelPiS_i
.extern .shared .align 16 .b8 sh[];

.visible .entry _Z6kernelPiS_i(
	.param .u64 .ptr .align 1 _Z6kernelPiS_i_param_0,
	.param .u64 .ptr .align 1 _Z6kernelPiS_i_param_1,
	.param .u32 _Z6kernelPiS_i_param_2
)
{
	.reg .pred 	%p<16>;
	.reg .b32 	%r<61>;
	.reg .b32 	%f<3>;
	.reg .b64 	%rd<12>;

	ld.param.u64 	%rd4, [_Z6kernelPiS_i_param_0];
	ld.param.u64 	%rd5, [_Z6kernelPiS_i_param_1];
	ld.param.u32 	%r16, [_Z6kernelPiS_i_param_2];
	mov.u32 	%r1, %tid.x;
	mov.u32 	%r2, %ctaid.x;
	mov.u32 	%r3, %ntid.x;
	mad.lo.s32 	%r4, %r2, %r3, %r1;
	mov.u32 	%r5, %tid.y;
	mov.u32 	%r6, %ctaid.y;
	mov.u32 	%r7, %ntid.y;
	mad.lo.s32 	%r17, %r6, %r7, %r5;
	add.s32 	%r9, %r16, -2;
	min.s32 	%r18, %r4, %r17;
	setp.ge.s32 	%p1, %r18, %r16;
	@%p1 bra 	$L__BB0_9;
	cvta.to.global.u64 	%rd6, %rd4;
	mad.lo.s32 	%r19, %r16, %r17, %r4;
	mul.wide.s32 	%rd7, %r19, 4;
	add.s64 	%rd1, %rd6, %rd7;
	ld.global.u32 	%r20, [%rd1];
	shl.b32 	%r21, %r5, 3;
	add.s32 	%r22, %r21, %r1;
	shl.b32 	%r23, %r22, 2;
	mov.u32 	%r24, sh;
	add.s32 	%r10, %r24, %r23;
	st.shared.u32 	[%r10], %r20;
	add.s32 	%r11, %r3, -1;
	setp.ne.s32 	%p2, %r1, %r11;
	mov.u32 	%r25, %nctaid.x;
	add.s32 	%r12, %r25, -1;
	setp.eq.s32 	%p3, %r2, %r12;
	or.pred  	%p4, %p2, %p3;
	@%p4 bra 	$L__BB0_3;
	ld.global.u32 	%r28, [%rd1+4];
	st.shared.u32 	[%r10+4], %r28;
	ld.global.u32 	%r29, [%rd1+8];
	st.shared.u32 	[%r10+8], %r29;
$L__BB0_3:
	add.s32 	%r13, %r7, -1;
	setp.ne.s32 	%p5, %r5, %r13;
	mov.u32 	%r30, %nctaid.y;
	add.s32 	%r14, %r30, -1;
	setp.eq.s32 	%p6, %r6, %r14;
	mul.wide.s32 	%rd8, %r16, 4;
	add.s64 	%rd2, %rd1, %rd8;
	add.s64 	%rd3, %rd2, %rd8;
	or.pred  	%p7, %p5, %p6;
	@%p7 bra 	$L__BB0_5;
	ld.global.u32 	%r33, [%rd2];
	st.shared.u32 	[%r10+32], %r33;
	ld.global.u32 	%r34, [%rd3];
	st.shared.u32 	[%r10+64], %r34;
$L__BB0_5:
	setp.ne.s32 	%p8, %r5, %r13;
	setp.ne.s32 	%p9, %r1, %r11;
	or.pred  	%p10, %p9, %p8;
	setp.eq.s32 	%p11, %r2, %r12;
	or.pred  	%p12, %p10, %p11;
	setp.eq.s32 	%p13, %r6, %r14;
	or.pred  	%p14, %p12, %p13;
	@%p14 bra 	$L__BB0_7;
	ld.global.u32 	%r37, [%rd2+4];
	st.shared.u32 	[%r10+36], %r37;
	ld.global.u32 	%r38, [%rd2+8];
	st.shared.u32 	[%r10+40], %r38;
	ld.global.u32 	%r39, [%rd3+4];
	st.shared.u32 	[%r10+68], %r39;
	ld.global.u32 	%r40, [%rd3+8];
	st.shared.u32 	[%r10+72], %r40;
$L__BB0_7:
	bar.sync 	0;
	max.s32 	%r41, %r17, %r4;
	setp.ge.s32 	%p15, %r41, %r9;
	@%p15 bra 	$L__BB0_9;
	ld.shared.u32 	%r42, [%r10];
	ld.shared.u32 	%r43, [%r10+4];
	add.s32 	%r44, %r43, %r42;
	ld.shared.u32 	%r45, [%r10+8];
	add.s32 	%r46, %r44, %r45;
	ld.shared.u32 	%r47, [%r10+32];
	add.s32 	%r48, %r46, %r47;
	ld.shared.u32 	%r49, [%r10+64];
	add.s32 	%r50, %r48, %r49;
	ld.shared.u32 	%r51, [%r10+36];
	add.s32 	%r52, %r50, %r51;
	ld.shared.u32 	%r53, [%r10+40];
	add.s32 	%r54, %r52, %r53;
	ld.shared.u32 	%r55, [%r10+68];
	add.s32 	%r56, %r54, %r55;
	ld.shared.u32 	%r57, [%r10+72];
	add.s32 	%r58, %r56, %r57;
	cvt.rn.f32.s32 	%f1, %r58;
	div.rn.f32 	%f2, %f1, 0f41100000;
	cvt.rzi.s32.f32 	%r59, %f2;
	mad.lo.s32 	%r60, %r9, %r17, %r4;
	cvta.to.global.u64 	%rd9, %rd5;
	mul.wide.s32 	%rd10, %r60, 4;
	add.s64 	%rd11, %rd9, %rd10;
	st.global.u32 	[%rd11], %r59;
$L__BB0_9:
	ret;

}


// ===== COMPILED SASS (sm_100) =====

	.target	sm_100

	.elftype	@"ET_EXEC"


//--------------------- .note.nv.tkinfo           --------------------------
	.section	.note.nv.tkinfo,"",@"SHT_NOTE"
	.sectionflags	@"SHF_NOTE_NV_TKINFO"
	.tkinfo
        /*0018*/ 	.word	0x00000002
        /*0030*/ 	.string	""
        /*0030*/ 	.string	"ptxas"
        /*0030*/ 	.string	"Cuda compilation tools, release 13.0, V13.0.88"
        /*0030*/ 	.string	"Build cuda_13.0.r13.0/compiler.36424714_0"
        /*0030*/ 	.string	"-arch sm_100 -m 64 "



//--------------------- .note.nv.cuinfo           --------------------------
	.section	.note.nv.cuinfo,"",@"SHT_NOTE"
	.sectionflags	@"SHF_NOTE_NV_CUINFO"
        /*0018*/ 	.short	0x0002
        /*001a*/ 	.short	0x0064
        /*001c*/ 	.short	0x0082
	.zero		2


//--------------------- .nv.info                  --------------------------
	.section	.nv.info,"",@"SHT_CUDA_INFO"
	.align	4


	//----- nvinfo : EIATTR_REGCOUNT
	.align		4
        /*0000*/ 	.byte	0x04, 0x2f
        /*0002*/ 	.short	(.L_1 - .L_0)
	.align		4
.L_0:
        /*0004*/ 	.word	index@(_Z6kernelPiS_i)
        /*0008*/ 	.word	0x0000001f


	//----- nvinfo : EIATTR_FRAME_SIZE
	.align		4
.L_1:
        /*000c*/ 	.byte	0x04, 0x11
        /*000e*/ 	.short	(.L_3 - .L_2)
	.align		4
.L_2:
        /*0010*/ 	.word	index@($__internal_0_$__cuda_sm3x_div_rn_noftz_f32_slowpath)
        /*0014*/ 	.word	0x00000000


	//----- nvinfo : EIATTR_FRAME_SIZE
	.align		4
.L_3:
        /*0018*/ 	.byte	0x04, 0x11
        /*001a*/ 	.short	(.L_5 - .L_4)
	.align		4
.L_4:
        /*001c*/ 	.word	index@(_Z6kernelPiS_i)
        /*0020*/ 	.word	0x00000000


	//----- nvinfo : EIATTR_MIN_STACK_SIZE
	.align		4
.L_5:
        /*0024*/ 	.byte	0x04, 0x12
        /*0026*/ 	.short	(.L_7 - .L_6)
	.align		4
.L_6:
        /*0028*/ 	.word	index@(_Z6kernelPiS_i)
        /*002c*/ 	.word	0x00000000
.L_7:


//--------------------- .nv.compat                --------------------------
	.section	.nv.compat,"",@"SHT_CUDA_COMPAT_INFO"
	.align	4
        /*0000*/ 	.byte	0x02, 0x09, 0x00, 0x00, 0x02, 0x02, 0x01, 0x00, 0x02, 0x05, 0x05, 0x00, 0x03, 0x07, 0x01, 0x01
        /*0010*/ 	.byte	0x02, 0x03, 0x00, 0x00, 0x02, 0x06, 0x01, 0x00, 0x04, 0x0b, 0x08, 0x00, 0x01, 0x00, 0x00, 0x00
        /*0020*/ 	.byte	0x00, 0x00, 0x00, 0x00


//--------------------- .nv.info._Z6kernelPiS_i   --------------------------
	.section	.nv.info._Z6kernelPiS_i,"",@"SHT_CUDA_INFO"
	.sectionflags	@""
	.align	4


	//----- nvinfo : EIATTR_CUDA_API_VERSION
	.align		4
        /*0000*/ 	.byte	0x04, 0x37
        /*0002*/ 	.short	(.L_9 - .L_8)
.L_8:
        /*0004*/ 	.word	0x00000082


	//----- nvinfo : EIATTR_KPARAM_INFO
	.align		4
.L_9:
        /*0008*/ 	.byte	0x04, 0x17
        /*000a*/ 	.short	(.L_11 - .L_10)
.L_10:
        /*000c*/ 	.word	0x00000000
        /*0010*/ 	.short	0x0002
        /*0012*/ 	.short	0x0010
        /*0014*/ 	.byte	0x00, 0xf0, 0x11, 0x00


	//----- nvinfo : EIATTR_KPARAM_INFO
	.align		4
.L_11:
        /*0018*/ 	.byte	0x04, 0x17
        /*001a*/ 	.short	(.L_13 - .L_12)
.L_12:
        /*001c*/ 	.word	0x00000000
        /*0020*/ 	.short	0x0001
        /*0022*/ 	.short	0x0008
        /*0024*/ 	.byte	0x00, 0xf5, 0x21, 0x00


	//----- nvinfo : EIATTR_KPARAM_INFO
	.align		4
.L_13:
        /*0028*/ 	.byte	0x04, 0x17
        /*002a*/ 	.short	(.L_15 - .L_14)
.L_14:
        /*002c*/ 	.word	0x00000000
        /*0030*/ 	.short	0x0000
        /*0032*/ 	.short	0x0000
        /*0034*/ 	.byte	0x00, 0xf5, 0x21, 0x00


	//----- nvinfo : EIATTR_SPARSE_MMA_MASK
	.align		4
.L_15:
        /*0038*/ 	.byte	0x03, 0x50
        /*003a*/ 	.short	0x0000


	//----- nvinfo : EIATTR_MAXREG_COUNT
	.align		4
        /*003c*/ 	.byte	0x03, 0x1b
        /*003e*/ 	.short	0x00ff


	//----- nvinfo : EIATTR_NUM_BARRIERS
	.align		4
        /*0040*/ 	.byte	0x02, 0x4c
        /*0042*/ 	.byte	0x01
	.zero		1


	//----- nvinfo : EIATTR_MERCURY_ISA_VERSION
	.align		4
        /*0044*/ 	.byte	0x03, 0x5f
        /*0046*/ 	.short	0x0101


	//----- nvinfo : EIATTR_VRC_CTA_INIT_COUNT
	.align		4
        /*0048*/ 	.byte	0x02, 0x4a
	.zero		1
	.zero		1


	//----- nvinfo : EIATTR_EXIT_INSTR_OFFSETS
	.align		4
        /*004c*/ 	.byte	0x04, 0x1c
        /*004e*/ 	.short	(.L_17 - .L_16)


	//   ....[0]....
.L_16:
        /*0050*/ 	.word	0x000000c0


	//   ....[1]....
        /*0054*/ 	.word	0x000003c0


	//   ....[2]....
        /*0058*/ 	.word	0x000005e0


	//----- nvinfo : EIATTR_CRS_STACK_SIZE
	.align		4
.L_17:
        /*005c*/ 	.byte	0x04, 0x1e
        /*005e*/ 	.short	(.L_19 - .L_18)
.L_18:
        /*0060*/ 	.word	0x00000000


	//----- nvinfo : EIATTR_CBANK_PARAM_SIZE
	.align		4
.L_19:
        /*0064*/ 	.byte	0x03, 0x19
        /*0066*/ 	.short	0x0014


	//----- nvinfo : EIATTR_PARAM_CBANK
	.align		4
        /*0068*/ 	.byte	0x04, 0x0a
        /*006a*/ 	.short	(.L_21 - .L_20)
	.align		4
.L_20:
        /*006c*/ 	.word	index@(.nv.constant0._Z6kernelPiS_i)
        /*0070*/ 	.short	0x0380
        /*0072*/ 	.short	0x0014


	//----- nvinfo : EIATTR_SW_WAR
	.align		4
.L_21:
        /*0074*/ 	.byte	0x04, 0x36
        /*0076*/ 	.short	(.L_23 - .L_22)
.L_22:
        /*0078*/ 	.word	0x00000008
.L_23:


//--------------------- .nv.callgraph             --------------------------
	.section	.nv.callgraph,"",@"SHT_CUDA_CALLGRAPH"
	.align	4
	.sectionentsize	8
	.align		4
        /*0000*/ 	.word	0x00000000
	.align		4
        /*0004*/ 	.word	0xffffffff
	.align		4
        /*0008*/ 	.word	0x00000000
	.align		4
        /*000c*/ 	.word	0xfffffffe
	.align		4
        /*0010*/ 	.word	0x00000000
	.align		4
        /*0014*/ 	.word	0xfffffffd
	.align		4
        /*0018*/ 	.word	0x00000000
	.align		4
        /*001c*/ 	.word	0xfffffffc


//--------------------- .text._Z6kernelPiS_i      --------------------------
	.section	.text._Z6kernelPiS_i,"ax",@progbits
	.align	128
        .global         _Z6kernelPiS_i
        .type           _Z6kernelPiS_i,@function
        .size           _Z6kernelPiS_i,(.L_x_15 - _Z6kernelPiS_i)
        .other          _Z6kernelPiS_i,@"STO_CUDA_ENTRY STV_DEFAULT"
_Z6kernelPiS_i:
.text._Z6kernelPiS_i:
[----:B------:R-:W-:Y:S01]  /*0000*/  LDC R1, c[0x0][0x37c] ;  /* 0x0000df00ff017b82 */ /* 0x000fe20000000800 */
[----:B------:R-:W0:Y:S07]  /*0010*/  S2R R7, SR_TID.X ;  /* 0x0000000000077919 */ /* 0x000e2e0000002100 */
[----:B------:R-:W0:Y:S01]  /*0020*/  LDC R8, c[0x0][0x360] ;  /* 0x0000d800ff087b82 */ /* 0x000e220000000800 */
[----:B------:R-:W1:Y:S07]  /*0030*/  S2R R0, SR_TID.Y ;  /* 0x0000000000007919 */ /* 0x000e6e0000002200 */
[----:B------:R-:W0:Y:S08]  /*0040*/  S2UR UR8, SR_CTAID.X ;  /* 0x00000000000879c3 */ /* 0x000e300000002500 */
[----:B------:R-:W1:Y:S08]  /*0050*/  S2UR UR9, SR_CTAID.Y ;  /* 0x00000000000979c3 */ /* 0x000e700000002600 */
[----:B------:R-:W1:Y:S08]  /*0060*/  LDC R11, c[0x0][0x364] ;  /* 0x0000d900ff0b7b82 */ /* 0x000e700000000800 */
[----:B------:R-:W2:Y:S01]  /*0070*/  LDC R6, c[0x0][0x390] ;  /* 0x0000e400ff067b82 */ /* 0x000ea20000000800 */
[----:B0-----:R-:W-:-:S02]  /*0080*/  IMAD R2, R8, UR8, R7 ;  /* 0x0000000808027c24 */ /* 0x001fc4000f8e0207 */
[----:B-1----:R-:W-:-:S05]  /*0090*/  IMAD R3, R11, UR9, R0 ;  /* 0x000000090b037c24 */ /* 0x002fca000f8e0200 */
[----:B------:R-:W-:-:S04]  /*00a0*/  VIMNMX R5, PT, PT, R2, R3, PT ;  /* 0x0000000302057248 */ /* 0x000fc80003fe0100 */
[----:B--2---:R-:W-:-:S13]  /*00b0*/  ISETP.GE.AND P0, PT, R5, R6, PT ;  /* 0x000000060500720c */ /* 0x004fda0003f06270 */
[----:B------:R-:W-:Y:S05]  /*00c0*/  @P0 EXIT ;  /* 0x000000000000094d */ /* 0x000fea0003800000 */
[----:B------:R-:W0:Y:S01]  /*00d0*/  LDC R10, c[0x0][0x370] ;  /* 0x0000dc00ff0a7b82 */ /* 0x000e220000000800 */
[----:B------:R-:W-:Y:S01]  /*00e0*/  VIADD R11, R11, 0xffffffff ;  /* 0xffffffff0b0b7836 */ /* 0x000fe20000000000 */
[----:B------:R-:W1:Y:S01]  /*00f0*/  LDCU.64 UR6, c[0x0][0x358] ;  /* 0x00006b00ff0677ac */ /* 0x000e620008000a00 */
[----:B------:R-:W-:Y:S02]  /*0100*/  VIADD R8, R8, 0xffffffff ;  /* 0xffffffff08087836 */ /* 0x000fe40000000000 */
[----:B------:R-:W-:Y:S01]  /*0110*/  IMAD R9, R3, R6, R2 ;  /* 0x0000000603097224 */ /* 0x000fe200078e0202 */
[----:B------:R-:W-:Y:S02]  /*0120*/  ISETP.NE.AND P0, PT, R0, R11, PT ;  /* 0x0000000b0000720c */ /* 0x000fe40003f05270 */
[----:B------:R-:W2:Y:S02]  /*0130*/  LDC R12, c[0x0][0x374] ;  /* 0x0000dd00ff0c7b82 */ /* 0x000ea40000000800 */
[----:B------:R-:W-:-:S06]  /*0140*/  ISETP.NE.OR P1, PT, R7, R8, P0 ;  /* 0x000000080700720c */ /* 0x000fcc0000725670 */
[----:B------:R-:W3:Y:S01]  /*0150*/  LDC.64 R4, c[0x0][0x380] ;  /* 0x0000e000ff047b82 */ /* 0x000ee20000000a00 */
[----:B0-----:R-:W-:-:S05]  /*0160*/  VIADD R10, R10, 0xffffffff ;  /* 0xffffffff0a0a7836 */ /* 0x001fca0000000000 */
[----:B------:R-:W-:Y:S01]  /*0170*/  ISETP.NE.AND P2, PT, R10, UR8, PT ;  /* 0x000000080a007c0c */ /* 0x000fe2000bf45270 */
[----:B--2---:R-:W-:-:S03]  /*0180*/  VIADD R12, R12, 0xffffffff ;  /* 0xffffffff0c0c7836 */ /* 0x004fc60000000000 */
[----:B------:R-:W-:Y:S02]  /*0190*/  ISETP.NE.OR P0, PT, R7, R8, !P2 ;  /* 0x000000080700720c */ /* 0x000fe40005705670 */
[----:B------:R-:W-:Y:S02]  /*01a0*/  ISETP.EQ.OR P2, PT, R10, UR8, P1 ;  /* 0x000000080a007c0c */ /* 0x000fe40008f42670 */
[C---:B------:R-:W-:Y:S02]  /*01b0*/  ISETP.NE.AND P1, PT, R12.reuse, UR9, PT ;  /* 0x000000090c007c0c */ /* 0x040fe4000bf25270 */
[----:B------:R-:W-:Y:S01]  /*01c0*/  ISETP.EQ.OR P2, PT, R12, UR9, P2 ;  /* 0x000000090c007c0c */ /* 0x000fe20009742670 */
[----:B---3--:R-:W-:Y:S01]  /*01d0*/  IMAD.WIDE R8, R9, 0x4, R4 ;  /* 0x0000000409087825 */ /* 0x008fe200078e0204 */
[----:B------:R-:W-:-:S04]  /*01e0*/  ISETP.NE.OR P1, PT, R0, R11, !P1 ;  /* 0x0000000b0000720c */ /* 0x000fc80004f25670 */
[----:B-1----:R-:W2:Y:S01]  /*01f0*/  LDG.E R12, desc[UR6][R8.64] ;  /* 0x00000006080c7981 */ /* 0x002ea2000c1e1900 */
[----:B------:R-:W-:-:S03]  /*0200*/  IMAD.WIDE R10, R6, 0x4, R8 ;  /* 0x00000004060a7825 */ /* 0x000fc600078e0208 */
[----:B------:R-:W3:Y:S01]  /*0210*/  @!P0 LDG.E R14, desc[UR6][R8.64+0x4] ;  /* 0x00000406080e8981 */ /* 0x000ee2000c1e1900 */
[----:B------:R-:W-:-:S03]  /*0220*/  IMAD.WIDE R4, R6, 0x4, R10 ;  /* 0x0000000406047825 */ /* 0x000fc600078e020a */
[----:B------:R0:W4:Y:S04]  /*0230*/  @!P0 LDG.E R16, desc[UR6][R8.64+0x8] ;  /* 0x0000080608108981 */ /* 0x000128000c1e1900 */
[----:B------:R-:W5:Y:S04]  /*0240*/  @!P1 LDG.E R18, desc[UR6][R10.64] ;  /* 0x000000060a129981 */ /* 0x000f68000c1e1900 */
[----:B------:R-:W5:Y:S04]  /*0250*/  @!P2 LDG.E R22, desc[UR6][R10.64+0x4] ;  /* 0x000004060a16a981 */ /* 0x000f68000c1e1900 */
[----:B------:R-:W5:Y:S04]  /*0260*/  @!P2 LDG.E R24, desc[UR6][R10.64+0x8] ;  /* 0x000008060a18a981 */ /* 0x000f68000c1e1900 */
[----:B------:R-:W5:Y:S04]  /*0270*/  @!P2 LDG.E R26, desc[UR6][R4.64+0x4] ;  /* 0x00000406041aa981 */ /* 0x000f68000c1e1900 */
[----:B------:R-:W5:Y:S04]  /*0280*/  @!P1 LDG.E R20, desc[UR6][R4.64] ;  /* 0x0000000604149981 */ /* 0x000f68000c1e1900 */
[----:B------:R-:W5:Y:S01]  /*0290*/  @!P2 LDG.E R28, desc[UR6][R4.64+0x8] ;  /* 0x00000806041ca981 */ /* 0x000f62000c1e1900 */
[----:B------:R-:W1:Y:S01]  /*02a0*/  S2UR UR5, SR_CgaCtaId ;  /* 0x00000000000579c3 */ /* 0x000e620000008800 */
[----:B------:R-:W-:Y:S01]  /*02b0*/  UMOV UR4, 0x400 ;  /* 0x0000040000047882 */ /* 0x000fe20000000000 */
[----:B------:R-:W-:Y:S01]  /*02c0*/  IMAD R0, R0, 0x8, R7 ;  /* 0x0000000800007824 */ /* 0x000fe200078e0207 */
[----:B0-----:R-:W-:Y:S01]  /*02d0*/  VIMNMX R9, PT, PT, R2, R3, !PT ;  /* 0x0000000302097248 */ /* 0x001fe20007fe0100 */
[----:B------:R-:W-:Y:S01]  /*02e0*/  VIADD R6, R6, 0xfffffffe ;  /* 0xfffffffe06067836 */ /* 0x000fe20000000000 */
[----:B-1----:R-:W-:-:S06]  /*02f0*/  ULEA UR4, UR5, UR4, 0x18 ;  /* 0x0000000405047291 */ /* 0x002fcc000f8ec0ff */
[----:B------:R-:W-:Y:S02]  /*0300*/  LEA R7, R0, UR4, 0x2 ;  /* 0x0000000400077c11 */ /* 0x000fe4000f8e10ff */
[----:B------:R-:W-:-:S03]  /*0310*/  ISETP.GE.AND P3, PT, R9, R6, PT ;  /* 0x000000060900720c */ /* 0x000fc60003f66270 */
[----:B--2---:R0:W-:Y:S04]  /*0320*/  STS [R7], R12 ;  /* 0x0000000c07007388 */ /* 0x0041e80000000800 */
[----:B---3--:R0:W-:Y:S04]  /*0330*/  @!P0 STS [R7+0x4], R14 ;  /* 0x0000040e07008388 */ /* 0x0081e80000000800 */
[----:B----4-:R0:W-:Y:S04]  /*0340*/  @!P0 STS [R7+0x8], R16 ;  /* 0x0000081007008388 */ /* 0x0101e80000000800 */
[----:B-----5:R0:W-:Y:S04]  /*0350*/  @!P1 STS [R7+0x20], R18 ;  /* 0x0000201207009388 */ /* 0x0201e80000000800 */
[----:B------:R0:W-:Y:S04]  /*0360*/  @!P2 STS [R7+0x24], R22 ;  /* 0x000024160700a388 */ /* 0x0001e80000000800 */
[----:B------:R0:W-:Y:S04]  /*0370*/  @!P2 STS [R7+0x28], R24 ;  /* 0x000028180700a388 */ /* 0x0001e80000000800 */
[----:B------:R0:W-:Y:S04]  /*0380*/  @!P2 STS [R7+0x44], R26 ;  /* 0x0000441a0700a388 */ /* 0x0001e80000000800 */
[----:B------:R0:W-:Y:S04]  /*0390*/  @!P1 STS [R7+0x40], R20 ;  /* 0x0000401407009388 */ /* 0x0001e80000000800 */
[----:B------:R0:W-:Y:S01]  /*03a0*/  @!P2 STS [R7+0x48], R28 ;  /* 0x0000481c0700a388 */ /* 0x0001e20000000800 */
[----:B------:R-:W-:Y:S06]  /*03b0*/  BAR.SYNC.DEFER_BLOCKING 0x0 ;  /* 0x0000000000007b1d */ /* 0x000fec0000010000 */
[----:B------:R-:W-:Y:S05]  /*03c0*/  @P3 EXIT ;  /* 0x000000000000394d */ /* 0x000fea0003800000 */
[----:B------:R-:W-:Y:S01]  /*03d0*/  LDS R0, [R7] ;  /* 0x0000000007007984 */ /* 0x000fe20000000800 */
[----:B------:R-:W-:Y:S03]  /*03e0*/  BSSY.RECONVERGENT B1, `(.L_x_0) ;  /* 0x000001a000017945 */ /* 0x000fe60003800200 */
[----:B------:R-:W-:Y:S04]  /*03f0*/  LDS R5, [R7+0x4] ;  /* 0x0000040007057984 */ /* 0x000fe80000000800 */
[----:B------:R-:W1:Y:S04]  /*0400*/  LDS R4, [R7+0x8] ;  /* 0x0000080007047984 */ /* 0x000e680000000800 */
[----:B------:R-:W-:Y:S04]  /*0410*/  LDS R9, [R7+0x20] ;  /* 0x0000200007097984 */ /* 0x000fe80000000800 */
[----:B------:R-:W2:Y:S04]  /*0420*/  LDS R8, [R7+0x40] ;  /* 0x0000400007087984 */ /* 0x000ea80000000800 */
[----:B------:R-:W-:Y:S04]  /*0430*/  LDS R11, [R7+0x24] ;  /* 0x00002400070b7984 */ /* 0x000fe80000000800 */
[----:B------:R-:W3:Y:S04]  /*0440*/  LDS R10, [R7+0x28] ;  /* 0x00002800070a7984 */ /* 0x000ee80000000800 */
[----:B------:R-:W-:Y:S04]  /*0450*/  LDS R13, [R7+0x44] ;  /* 0x00004400070d7984 */ /* 0x000fe80000000800 */
[----:B0-----:R-:W0:Y:S01]  /*0460*/  LDS R12, [R7+0x48] ;  /* 0x00004800070c7984 */ /* 0x001e220000000800 */
[----:B-1----:R-:W-:Y:S01]  /*0470*/  IADD3 R0, PT, PT, R4, R5, R0 ;  /* 0x0000000504007210 */ /* 0x002fe20007ffe000 */
[----:B------:R-:W-:-:S02]  /*0480*/  IMAD.MOV.U32 R5, RZ, RZ, 0x3de38e39 ;  /* 0x3de38e39ff057424 */ /* 0x000fc400078e00ff */
[----:B------:R-:W-:-:S04]  /*0490*/  IMAD.MOV.U32 R4, RZ, RZ, 0x41100000 ;  /* 0x41100000ff047424 */ /* 0x000fc800078e00ff */
[----:B------:R-:W-:Y:S01]  /*04a0*/  FFMA R4, R5, -R4, 1 ;  /* 0x3f80000005047423 */ /* 0x000fe20000000804 */
[----:B--2---:R-:W-:-:S03]  /*04b0*/  IADD3 R0, PT, PT, R8, R0, R9 ;  /* 0x0000000008007210 */ /* 0x004fc60007ffe009 */
[----:B------:R-:W-:Y:S01]  /*04c0*/  FFMA R5, R4, R5, 0.11111111193895339966 ;  /* 0x3de38e3904057423 */ /* 0x000fe20000000005 */
[----:B---3--:R-:W-:-:S04]  /*04d0*/  IADD3 R0, PT, PT, R10, R0, R11 ;  /* 0x000000000a007210 */ /* 0x008fc80007ffe00b */
[----:B0-----:R-:W-:-:S04]  /*04e0*/  IADD3 R0, PT, PT, R12, R0, R13 ;  /* 0x000000000c007210 */ /* 0x001fc80007ffe00d */
[----:B------:R-:W-:-:S04]  /*04f0*/  I2FP.F32.S32 R0, R0 ;  /* 0x0000000000007245 */ /* 0x000fc80000201400 */
[----:B------:R-:W0:Y:S01]  /*0500*/  FCHK P0, R0, 9 ;  /* 0x4110000000007902 */ /* 0x000e220000000000 */
[----:B------:R-:W-:-:S04]  /*0510*/  FFMA R4, R0, R5, RZ ;  /* 0x0000000500047223 */ /* 0x000fc800000000ff */
[----:B------:R-:W-:-:S04]  /*0520*/  FFMA R7, R4, -9, R0 ;  /* 0xc110000004077823 */ /* 0x000fc80000000000 */
[----:B------:R-:W-:Y:S01]  /*0530*/  FFMA R7, R5, R7, R4 ;  /* 0x0000000705077223 */ /* 0x000fe20000000004 */
[----:B0-----:R-:W-:Y:S06]  /*0540*/  @!P0 BRA `(.L_x_1) ;  /* 0x00000000000c8947 */ /* 0x001fec0003800000 */
[----:B------:R-:W-:-:S07]  /*0550*/  MOV R4, 0x570 ;  /* 0x0000057000047802 */ /* 0x000fce0000000f00 */
[----:B------:R-:W-:Y:S05]  /*0560*/  CALL.REL.NOINC `($__internal_0_$__cuda_sm3x_div_rn_noftz_f32_slowpath) ;  /* 0x0000000000207944 */ /* 0x000fea0003c00000 */
[----:B------:R-:W-:-:S07]  /*0570*/  IMAD.MOV.U32 R7, RZ, RZ, R0 ;  /* 0x000000ffff077224 */ /* 0x000fce00078e0000 */
.L_x_1:
[----:B------:R-:W-:Y:S05]  /*0580*/  BSYNC.RECONVERGENT B1 ;  /* 0x0000000000017941 */ /* 0x000fea0003800200 */
.L_x_0:
[----:B------:R-:W0:Y:S01]  /*0590*/  LDC.64 R4, c[0x0][0x388] ;  /* 0x0000e200ff047b82 */ /* 0x000e220000000a00 */
[----:B------:R-:W1:Y:S01]  /*05a0*/  F2I.TRUNC.NTZ R7, R7 ;  /* 0x0000000700077305 */ /* 0x000e62000020f100 */
[----:B------:R-:W-:-:S04]  /*05b0*/  IMAD R3, R3, R6, R2 ;  /* 0x0000000603037224 */ /* 0x000fc800078e0202 */
[----:B0-----:R-:W-:-:S05]  /*05c0*/  IMAD.WIDE R2, R3, 0x4, R4 ;  /* 0x0000000403027825 */ /* 0x001fca00078e0204 */
[----:B-1----:R-:W-:Y:S01]  /*05d0*/  STG.E desc[UR6][R2.64], R7 ;  /* 0x0000000702007986 */ /* 0x002fe2000c101906 */
[----:B------:R-:W-:Y:S05]  /*05e0*/  EXIT ;  /* 0x000000000000794d */ /* 0x000fea0003800000 */
        .weak           $__internal_0_$__cuda_sm3x_div_rn_noftz_f32_slowpath
        .type           $__internal_0_$__cuda_sm3x_div_rn_noftz_f32_slowpath,@function
        .size           $__internal_0_$__cuda_sm3x_div_rn_noftz_f32_slowpath,(.L_x_15 - $__internal_0_$__cuda_sm3x_div_rn_noftz_f32_slowpath)
$__internal_0_$__cuda_sm3x_div_rn_noftz_f32_slowpath:
[--C-:B------:R-:W-:Y:S01]  /*05f0*/  SHF.R.U32.HI R5, RZ, 0x17, R0.reuse ;  /* 0x00000017ff057819 */ /* 0x100fe20000011600 */
[----:B------:R-:W-:Y:S04]  /*0600*/  BSSY.RECONVERGENT B0, `(.L_x_2) ;  /* 0x000005c000007945 */ /* 0x000fe80003800200 */
[----:B------:R-:W-:Y:S01]  /*0610*/  BSSY.RELIABLE B2, `(.L_x_3) ;  /* 0x000001a000027945 */ /* 0x000fe20003800100 */
[----:B------:R-:W-:Y:S01]  /*0620*/  IMAD.MOV.U32 R7, RZ, RZ, R0 ;  /* 0x000000ffff077224 */ /* 0x000fe200078e0000 */
[----:B------:R-:W-:-:S05]  /*0630*/  LOP3.LUT R5, R5, 0xff, RZ, 0xc0, !PT ;  /* 0x000000ff05057812 */ /* 0x000fca00078ec0ff */
[----:B------:R-:W-:-:S05]  /*0640*/  VIADD R9, R5, 0xffffffff ;  /* 0xffffffff05097836 */ /* 0x000fca0000000000 */
[----:B------:R-:W-:-:S13]  /*0650*/  ISETP.GT.U32.OR P0, PT, R9, 0xfd, !PT ;  /* 0x000000fd0900780c */ /* 0x000fda0007f04470 */
[----:B------:R-:W-:Y:S01]  /*0660*/  @!P0 IMAD.MOV.U32 R8, RZ, RZ, RZ ;  /* 0x000000ffff088224 */ /* 0x000fe200078e00ff */
[----:B------:R-:W-:Y:S06]  /*0670*/  @!P0 BRA `(.L_x_4) ;  /* 0x00000000004c8947 */ /* 0x000fec0003800000 */
[----:B------:R-:W-:-:S13]  /*0680*/  FSETP.GTU.FTZ.AND P0, PT, |R0|, +INF , PT ;  /* 0x7f8000000000780b */ /* 0x000fda0003f1c200 */
[----:B------:R-:W-:Y:S05]  /*0690*/  @P0 BREAK.RELIABLE B2 ;  /* 0x0000000000020942 */ /* 0x000fea0003800100 */
[----:B------:R-:W-:Y:S05]  /*06a0*/  @P0 BRA `(.L_x_5) ;  /* 0x0000000400400947 */ /* 0x000fea0003800000 */
[----:B------:R-:W-:-:S05]  /*06b0*/  IMAD.MOV.U32 R8, RZ, RZ, 0x41100000 ;  /* 0x41100000ff087424 */ /* 0x000fca00078e00ff */
[----:B------:R-:W-:-:S13]  /*06c0*/  LOP3.LUT P0, RZ, R8, 0x7fffffff, R7, 0xc8, !PT ;  /* 0x7fffffff08ff7812 */ /* 0x000fda000780c807 */
[----:B------:R-:W-:Y:S05]  /*06d0*/  @!P0 BREAK.RELIABLE B2 ;  /* 0x0000000000028942 */ /* 0x000fea0003800100 */
[----:B------:R-:W-:Y:S05]  /*06e0*/  @!P0 BRA `(.L_x_6) ;  /* 0x0000000400288947 */ /* 0x000fea0003800000 */
[----:B------:R-:W-:-:S13]  /*06f0*/  LOP3.LUT P0, RZ, R7, 0x7fffffff, RZ, 0xc0, !PT ;  /* 0x7fffffff07ff7812 */ /* 0x000fda000780c0ff */
[----:B------:R-:W-:Y:S05]  /*0700*/  @!P0 BREAK.RELIABLE B2 ;  /* 0x0000000000028942 */ /* 0x000fea0003800100 */
[----:B------:R-:W-:Y:S05]  /*0710*/  @!P0 BRA `(.L_x_7) ;  /* 0x0000000400148947 */ /* 0x000fea0003800000 */
[----:B------:R-:W-:Y:S02]  /*0720*/  FSETP.NEU.FTZ.AND P0, PT, |R0|, +INF , PT ;  /* 0x7f8000000000780b */ /* 0x000fe40003f1d200 */
[----:B------:R-:W-:-:S04]  /*0730*/  LOP3.LUT P1, RZ, R8, 0x7fffffff, RZ, 0xc0, !PT ;  /* 0x7fffffff08ff7812 */ /* 0x000fc8000782c0ff */
[----:B------:R-:W-:-:S13]  /*0740*/  PLOP3.LUT P0, PT, P0, P1, PT, 0x2f, 0xf2 ;  /* 0x0000000000f2781c */ /* 0x000fda0000702577 */
[----:B------:R-:W-:Y:S05]  /*0750*/  @P0 BREAK.RELIABLE B2 ;  /* 0x0000000000020942 */ /* 0x000fea0003800100 */
[----:B------:R-:W-:Y:S05]  /*0760*/  @P0 BRA `(.L_x_8) ;  /* 0x0000000000f40947 */ /* 0x000fea0003800000 */
[----:B------:R-:W-:-:S13]  /*0770*/  ISETP.GE.AND P0, PT, R9, RZ, PT ;  /* 0x000000ff0900720c */ /* 0x000fda0003f06270 */
[----:B------:R-:W-:Y:S02]  /*0780*/  @P0 IMAD.MOV.U32 R8, RZ, RZ, RZ ;  /* 0x000000ffff080224 */ /* 0x000fe400078e00ff */
[----:B------:R-:W-:Y:S01]  /*0790*/  @!P0 FFMA R7, R0, 1.84467440737095516160e+19, RZ ;  /* 0x5f80000000078823 */ /* 0x000fe200000000ff */
[----:B------:R-:W-:-:S07]  /*07a0*/  @!P0 IMAD.MOV.U32 R8, RZ, RZ, -0x40 ;  /* 0xffffffc0ff088424 */ /* 0x000fce00078e00ff */
.L_x_4:
[----:B------:R-:W-:Y:S05]  /*07b0*/  BSYNC.RELIABLE B2 ;  /* 0x0000000000027941 */ /* 0x000fea0003800100 */
.L_x_3:
[----:B------:R-:W-:Y:S01]  /*07c0*/  UMOV UR4, 0x41100000 ;  /* 0x4110000000047882 */ /* 0x000fe20000000000 */
[----:B------:R-:W-:Y:S01]  /*07d0*/  VIADD R5, R5, 0xffffff81 ;  /* 0xffffff8105057836 */ /* 0x000fe20000000000 */
[----:B------:R-:W-:Y:S01]  /*07e0*/  UIADD3 UR4, UPT, UPT, UR4, -0x1800000, URZ ;  /* 0xfe80000004047890 */ /* 0x000fe2000fffe0ff */
[----:B------:R-:W-:Y:S02]  /*07f0*/  BSSY.RECONVERGENT B2, `(.L_x_9) ;  /* 0x0000033000027945 */ /* 0x000fe40003800200 */
[----:B------:R-:W-:Y:S01]  /*0800*/  IMAD R0, R5, -0x800000, R7 ;  /* 0xff80000005007824 */ /* 0x000fe200078e0207 */
[----:B------:R-:W-:Y:S02]  /*0810*/  IADD3 R8, PT, PT, R8, -0x3, R5 ;  /* 0xfffffffd08087810 */ /* 0x000fe40007ffe005 */
[----:B------:R-:W-:-:S03]  /*0820*/  FADD.FTZ R11, -RZ, -UR4 ;  /* 0x80000004ff0b7e21 */ /* 0x000fc60008010100 */
[----:B------:R-:W0:Y:S02]  /*0830*/  MUFU.RCP R9, UR4 ;  /* 0x0000000400097d08 */ /* 0x000e240008001000 */
[----:B0-----:R-:W-:-:S04]  /*0840*/  FFMA R10, R9, R11, 1 ;  /* 0x3f800000090a7423 */ /* 0x001fc8000000000b */
[----:B------:R-:W-:-:S04]  /*0850*/  FFMA R9, R9, R10, R9 ;  /* 0x0000000a09097223 */ /* 0x000fc80000000009 */
[----:B------:R-:W-:-:S04]  /*0860*/  FFMA R10, R0, R9, RZ ;  /* 0x00000009000a7223 */ /* 0x000fc800000000ff */
[----:B------:R-:W-:-:S04]  /*0870*/  FFMA R7, R11, R10, R0 ;  /* 0x0000000a0b077223 */ /* 0x000fc80000000000 */
[----:B------:R-:W-:-:S04]  /*0880*/  FFMA R10, R9, R7, R10 ;  /* 0x00000007090a7223 */ /* 0x000fc8000000000a */
[----:B------:R-:W-:-:S04]  /*0890*/  FFMA R11, R11, R10, R0 ;  /* 0x0000000a0b0b7223 */ /* 0x000fc80000000000 */
[----:B------:R-:W-:-:S05]  /*08a0*/  FFMA R0, R9, R11, R10 ;  /* 0x0000000b09007223 */ /* 0x000fca000000000a */
[----:B------:R-:W-:-:S04]  /*08b0*/  SHF.R.U32.HI R7, RZ, 0x17, R0 ;  /* 0x00000017ff077819 */ /* 0x000fc80000011600 */
[----:B------:R-:W-:-:S05]  /*08c0*/  LOP3.LUT R7, R7, 0xff, RZ, 0xc0, !PT ;  /* 0x000000ff07077812 */ /* 0x000fca00078ec0ff */
[----:B------:R-:W-:-:S04]  /*08d0*/  IMAD.IADD R12, R7, 0x1, R8 ;  /* 0x00000001070c7824 */ /* 0x000fc800078e0208 */
[----:B------:R-:W-:-:S05]  /*08e0*/  VIADD R5, R12, 0xffffffff ;  /* 0xffffffff0c057836 */ /* 0x000fca0000000000 */
[----:B------:R-:W-:-:S13]  /*08f0*/  ISETP.GE.U32.AND P0, PT, R5, 0xfe, PT ;  /* 0x000000fe0500780c */ /* 0x000fda0003f06070 */
[----:B------:R-:W-:Y:S05]  /*0900*/  @!P0 BRA `(.L_x_10) ;  /* 0x0000000000808947 */ /* 0x000fea0003800000 */
[----:B------:R-:W-:-:S13]  /*0910*/  ISETP.GT.AND P0, PT, R12, 0xfe, PT ;  /* 0x000000fe0c00780c */ /* 0x000fda0003f04270 */
[----:B------:R-:W-:Y:S05]  /*0920*/  @P0 BRA `(.L_x_11) ;  /* 0x00000000006c0947 */ /* 0x000fea0003800000 */
[----:B------:R-:W-:-:S13]  /*0930*/  ISETP.GE.AND P0, PT, R12, 0x1, PT ;  /* 0x000000010c00780c */ /* 0x000fda0003f06270 */
[----:B------:R-:W-:Y:S05]  /*0940*/  @P0 BRA `(.L_x_12) ;  /* 0x0000000000740947 */ /* 0x000fea0003800000 */
[----:B------:R-:W-:Y:S02]  /*0950*/  ISETP.GE.AND P0, PT, R12, -0x18, PT ;  /* 0xffffffe80c00780c */ /* 0x000fe40003f06270 */
[----:B------:R-:W-:-:S11]  /*0960*/  LOP3.LUT R0, R0, 0x80000000, RZ, 0xc0, !PT ;  /* 0x8000000000007812 */ /* 0x000fd600078ec0ff */
[----:B------:R-:W-:Y:S05]  /*0970*/  @!P0 BRA `(.L_x_12) ;  /* 0x0000000000688947 */ /* 0x000fea0003800000 */
[CCC-:B------:R-:W-:Y:S01]  /*0980*/  FFMA.RZ R5, R9.reuse, R11.reuse, R10.reuse ;  /* 0x0000000b09057223 */ /* 0x1c0fe2000000c00a */
[-CC-:B------:R-:W-:Y:S01]  /*0990*/  FFMA.RM R8, R9, R11.reuse, R10.reuse ;  /* 0x0000000b09087223 */ /* 0x180fe2000000400a */
[C---:B------:R-:W-:Y:S02]  /*09a0*/  ISETP.NE.AND P2, PT, R12.reuse, RZ, PT ;  /* 0x000000ff0c00720c */ /* 0x040fe40003f45270 */
[C---:B------:R-:W-:Y:S02]  /*09b0*/  ISETP.NE.AND P1, PT, R12.reuse, RZ, PT ;  /* 0x000000ff0c00720c */ /* 0x040fe40003f25270 */
[----:B------:R-:W-:Y:S01]  /*09c0*/  LOP3.LUT R7, R5, 0x7fffff, RZ, 0xc0, !PT ;  /* 0x007fffff05077812 */ /* 0x000fe200078ec0ff */
[----:B------:R-:W-:Y:S01]  /*09d0*/  FFMA.RP R5, R9, R11, R10 ;  /* 0x0000000b09057223 */ /* 0x000fe2000000800a */
[----:B------:R-:W-:Y:S02]  /*09e0*/  VIADD R10, R12, 0x20 ;  /* 0x000000200c0a7836 */ /* 0x000fe40000000000 */
[----:B------:R-:W-:Y:S01]  /*09f0*/  LOP3.LUT R7, R7, 0x800000, RZ, 0xfc, !PT ;  /* 0x0080000007077812 */ /* 0x000fe200078efcff */
[----:B------:R-:W-:Y:S01]  /*0a00*/  IMAD.MOV R9, RZ, RZ, -R12 ;  /* 0x000000ffff097224 */ /* 0x000fe200078e0a0c */
[----:B------:R-:W-:-:S02]  /*0a10*/  FSETP.NEU.FTZ.AND P0, PT, R5, R8, PT ;  /* 0x000000080500720b */ /* 0x000fc40003f1d000 */
[----:B------:R-:W-:Y:S02]  /*0a20*/  SHF.L.U32 R10, R7, R10, RZ ;  /* 0x0000000a070a7219 */ /* 0x000fe400000006ff */
[----:B------:R-:W-:Y:S02]  /*0a30*/  SEL R8, R9, RZ, P2 ;  /* 0x000000ff09087207 */ /* 0x000fe40001000000 */
[----:B------:R-:W-:Y:S02]  /*0a40*/  ISETP.NE.AND P1, PT, R10, RZ, P1 ;  /* 0x000000ff0a00720c */ /* 0x000fe40000f25270 */
[----:B------:R-:W-:Y:S02]  /*0a50*/  SHF.R.U32.HI R8, RZ, R8, R7 ;  /* 0x00000008ff087219 */ /* 0x000fe40000011607 */
[----:B------:R-:W-:Y:S02]  /*0a60*/  PLOP3.LUT P0, PT, P0, P1, PT, 0xf8, 0x8f ;  /* 0x00000000008f781c */ /* 0x000fe40000703f70 */
[----:B------:R-:W-:-:S02]  /*0a70*/  SHF.R.U32.HI R10, RZ, 0x1, R8 ;  /* 0x00000001ff0a7819 */ /* 0x000fc40000011608 */
[----:B------:R-:W-:-:S04]  /*0a80*/  SEL R5, RZ, 0x1, !P0 ;  /* 0x00000001ff057807 */ /* 0x000fc80004000000 */
[----:B------:R-:W-:-:S04]  /*0a90*/  LOP3.LUT R5, R5, 0x1, R10, 0xf8, !PT ;  /* 0x0000000105057812 */ /* 0x000fc800078ef80a */
[----:B------:R-:W-:-:S05]  /*0aa0*/  LOP3.LUT R5, R5, R8, RZ, 0xc0, !PT ;  /* 0x0000000805057212 */ /* 0x000fca00078ec0ff */
[----:B------:R-:W-:-:S05]  /*0ab0*/  IMAD.IADD R5, R10, 0x1, R5 ;  /* 0x000000010a057824 */ /* 0x000fca00078e0205 */
[----:B------:R-:W-:Y:S01]  /*0ac0*/  LOP3.LUT R0, R5, R0, RZ, 0xfc, !PT ;  /* 0x0000000005007212 */ /* 0x000fe200078efcff */
[----:B------:R-:W-:Y:S06]  /*0ad0*/  BRA `(.L_x_12) ;  /* 0x0000000000107947 */ /* 0x000fec0003800000 */
.L_x_11:
[----:B------:R-:W-:-:S04]  /*0ae0*/  LOP3.LUT R0, R0, 0x80000000, RZ, 0xc0, !PT ;  /* 0x8000000000007812 */ /* 0x000fc800078ec0ff */
[----:B------:R-:W-:Y:S01]  /*0af0*/  LOP3.LUT R0, R0, 0x7f800000, RZ, 0xfc, !PT ;  /* 0x7f80000000007812 */ /* 0x000fe200078efcff */
[----:B------:R-:W-:Y:S06]  /*0b00*/  BRA `(.L_x_12) ;  /* 0x0000000000047947 */ /* 0x000fec0003800000 */
.L_x_10:
[----:B------:R-:W-:-:S07]  /*0b10*/  IMAD R0, R8, 0x800000, R0 ;  /* 0x0080000008007824 */ /* 0x000fce00078e0200 */
.L_x_12:
[----:B------:R-:W-:Y:S05]  /*0b20*/  BSYNC.RECONVERGENT B2 ;  /* 0x0000000000027941 */ /* 0x000fea0003800200 */
.L_x_9:
[----:B------:R-:W-:Y:S05]  /*0b30*/  BRA `(.L_x_13) ;  /* 0x0000000000207947 */ /* 0x000fea0003800000 */
.L_x_8:
[----:B------:R-:W-:-:S04]  /*0b40*/  LOP3.LUT R0, R8, 0x80000000, R7, 0x48, !PT ;  /* 0x8000000008007812 */ /* 0x000fc800078e4807 */
[----:B------:R-:W-:Y:S01]  /*0b50*/  LOP3.LUT R0, R0, 0x7f800000, RZ, 0xfc, !PT ;  /* 0x7f80000000007812 */ /* 0x000fe200078efcff */
[----:B------:R-:W-:Y:S06]  /*0b60*/  BRA `(.L_x_13) ;  /* 0x0000000000147947 */ /* 0x000fec0003800000 */
.L_x_7:
[----:B------:R-:W-:Y:S01]  /*0b70*/  LOP3.LUT R0, R8, 0x80000000, R7, 0x48, !PT ;  /* 0x8000000008007812 */ /* 0x000fe200078e4807 */
[----:B------:R-:W-:Y:S06]  /*0b80*/  BRA `(.L_x_13) ;  /* 0x00000000000c7947 */ /* 0x000fec0003800000 */
.L_x_6:
[----:B------:R-:W0:Y:S01]  /*0b90*/  MUFU.RSQ R0, -QNAN ;  /* 0xffc0000000007908 */ /* 0x000e220000001400 */
[----:B------:R-:W-:Y:S05]  /*0ba0*/  BRA `(.L_x_13) ;  /* 0x0000000000047947 */ /* 0x000fea0003800000 */
.L_x_5:
[----:B------:R-:W-:-:S07]  /*0bb0*/  FADD.FTZ R0, R0, 9 ;  /* 0x4110000000007421 */ /* 0x000fce0000010000 */
.L_x_13:
[----:B------:R-:W-:Y:S05]  /*0bc0*/  BSYNC.RECONVERGENT B0 ;  /* 0x0000000000007941 */ /* 0x000fea0003800200 */
.L_x_2:
[----:B------:R-:W-:-:S04]  /*0bd0*/  IMAD.MOV.U32 R5, RZ, RZ, 0x0 ;  /* 0x00000000ff057424 */ /* 0x000fc800078e00ff */
[----:B0-----:R-:W-:Y:S05]  /*0be0*/  RET.REL.NODEC R4 `(_Z6kernelPiS_i) ;  /* 0xfffffff404047950 */ /* 0x001fea0003c3ffff */
.L_x_14:
[----:B------:R-:W-:-:S00]  /*0bf0*/  BRA `(.L_x_14) ;  /* 0xfffffffc00fc7947 */ /* 0x000fc0000383ffff */
[----:B------:R-:W-:-:S00]  /*0c00*/  NOP ;  /* 0x0000000000007918 */ /* 0x000fc00000000000 */
[----:B------:R-:W-:-:S00]  /*0c10*/  NOP ;  /* 0x0000000000007918 */ /* 0x000fc00000000000 */
[----:B------:R-:W-:-:S00]  /*0c20*/  NOP ;  /* 0x0000000000007918 */ /* 0x000fc00000000000 */
[----:B------:R-:W-:-:S00]  /*0c30*/  NOP ;  /* 0x0000000000007918 */ /* 0x000fc00000000000 */
[----:B------:R-:W-:-:S00]  /*0c40*/  NOP ;  /* 0x0000000000007918 */ /* 0x000fc00000000000 */
[----:B------:R-:W-:-:S00]  /*0c50*/  NOP ;  /* 0x0000000000007918 */ /* 0x000fc00000000000 */
[----:B------:R-:W-:-:S00]  /*0c60*/  NOP ;  /* 0x0000000000007918 */ /* 0x000fc00000000000 */
[----:B------:R-:W-:-:S00]  /*0c70*/  NOP ;  /* 0x0000000000007918 */ /* 0x000fc00000000000 */
.L_x_15:


//--------------------- .nv.shared._Z6kernelPiS_i --------------------------
	.section	.nv.shared._Z6kernelPiS_i,"aw",@nobits
	.sectionflags	@""
	.align	16
	.zero		1024


//--------------------- .nv.shared.reserved.0     --------------------------
	.section	.nv.shared.reserved.0,"aw",@nobits
	.weak		__nv_reservedSMEM_offset_0_alias
	.size		__nv_reservedSMEM_offset_0_alias, 0, 64
	.other		__nv_reservedSMEM_offset_0_alias,@"STO_CUDA_RESERVED_SHARED STV_DEFAULT"
__nv_reservedSMEM_offset_0_alias:
	.zero		0
	.zero		64


//--------------------- .nv.constant0._Z6kernelPiS_i --------------------------
	.section	.nv.constant0._Z6kernelPiS_i,"a",@progbits
	.sectionflags	@""
	.align	4
.nv.constant0._Z6kernelPiS_i:
	.zero		916


//--------------------- SYMBOLS --------------------------

	.type		.nv.reservedSmem.offset0,@object
	.size		.nv.reservedSmem.offset0,0x4
	.type		.nv.reservedSmem.cap,@object
	.size		.nv.reservedSmem.cap,0x4
